	.headerflags	@"EF_CUDA_TEXMODE_UNIFIED EF_CUDA_64BIT_ADDRESS EF_CUDA_SM86 EF_CUDA_VIRTUAL_SM(EF_CUDA_SM86)"
	.elftype	@"ET_EXEC"


//--------------------- .nv.info                  --------------------------
	.section	.nv.info,"",@"SHT_CUDA_INFO"
	.align	4


	//----- nvinfo : EIATTR_REGCOUNT
	.align		4
        /*0000*/ 	.byte	0x04, 0x2f
        /*0002*/ 	.short	(.L_1 - .L_0)
	.align		4
.L_0:
        /*0004*/ 	.word	index@(triton_bmm)
        /*0008*/ 	.word	0x0000006d


	//----- nvinfo : EIATTR_MIN_STACK_SIZE
	.align		4
.L_1:
        /*000c*/ 	.byte	0x04, 0x12
        /*000e*/ 	.short	(.L_3 - .L_2)
	.align		4
.L_2:
        /*0010*/ 	.word	index@(triton_bmm)
        /*0014*/ 	.word	0x00000000


	//----- nvinfo : EIATTR_FRAME_SIZE
	.align		4
.L_3:
        /*0018*/ 	.byte	0x04, 0x11
        /*001a*/ 	.short	(.L_5 - .L_4)
	.align		4
.L_4:
        /*001c*/ 	.word	index@(triton_bmm)
        /*0020*/ 	.word	0x00000000


	//----- nvinfo : EIATTR_MIN_STACK_SIZE
	.align		4
.L_5:
        /*0024*/ 	.byte	0x04, 0x12
        /*0026*/ 	.short	(.L_7 - .L_6)
	.align		4
.L_6:
        /*0028*/ 	.word	index@(triton_bmm)
        /*002c*/ 	.word	0x00000000
.L_7:


//--------------------- .nv.info.triton_bmm       --------------------------
	.section	.nv.info.triton_bmm,"",@"SHT_CUDA_INFO"
	.sectionflags	@""
	.align	4


	//----- nvinfo : EIATTR_CUDA_API_VERSION
	.align		4
        /*0000*/ 	.byte	0x04, 0x37
        /*0002*/ 	.short	(.L_9 - .L_8)
.L_8:
        /*0004*/ 	.word	0x0000007c


	//----- nvinfo : EIATTR_SW2861232_WAR
	.align		4
.L_9:
        /*0008*/ 	.byte	0x01, 0x35
	.zero		2


	//----- nvinfo : EIATTR_PARAM_CBANK
	.align		4
        /*000c*/ 	.byte	0x04, 0x0a
        /*000e*/ 	.short	(.L_11 - .L_10)
	.align		4
.L_10:
        /*0010*/ 	.word	index@(.nv.constant0.triton_bmm)
        /*0014*/ 	.short	0x0160
        /*0016*/ 	.short	0x0020


	//----- nvinfo : EIATTR_CBANK_PARAM_SIZE
	.align		4
.L_11:
        /*0018*/ 	.byte	0x03, 0x19
        /*001a*/ 	.short	0x0020


	//----- nvinfo : EIATTR_KPARAM_INFO
	.align		4
        /*001c*/ 	.byte	0x04, 0x17
        /*001e*/ 	.short	(.L_13 - .L_12)
.L_12:
        /*0020*/ 	.word	0x00000000
        /*0024*/ 	.short	0x0003
        /*0026*/ 	.short	0x0018
        /*0028*/ 	.byte	0x00, 0xf4, 0x21, 0x00


	//----- nvinfo : EIATTR_KPARAM_INFO
	.align		4
.L_13:
        /*002c*/ 	.byte	0x04, 0x17
        /*002e*/ 	.short	(.L_15 - .L_14)
.L_14:
        /*0030*/ 	.word	0x00000000
        /*0034*/ 	.short	0x0002
        /*0036*/ 	.short	0x0010
        /*0038*/ 	.byte	0x00, 0xf4, 0x21, 0x00


	//----- nvinfo : EIATTR_KPARAM_INFO
	.align		4
.L_15:
        /*003c*/ 	.byte	0x04, 0x17
        /*003e*/ 	.short	(.L_17 - .L_16)
.L_16:
        /*0040*/ 	.word	0x00000000
        /*0044*/ 	.short	0x0001
        /*0046*/ 	.short	0x0008
        /*0048*/ 	.byte	0x00, 0xf4, 0x21, 0x00


	//----- nvinfo : EIATTR_KPARAM_INFO
	.align		4
.L_17:
        /*004c*/ 	.byte	0x04, 0x17
        /*004e*/ 	.short	(.L_19 - .L_18)
.L_18:
        /*0050*/ 	.word	0x00000000
        /*0054*/ 	.short	0x0000
        /*0056*/ 	.short	0x0000
        /*0058*/ 	.byte	0x00, 0xf4, 0x21, 0x00


	//----- nvinfo : EIATTR_MAXREG_COUNT
	.align		4
.L_19:
        /*005c*/ 	.byte	0x03, 0x1b
        /*005e*/ 	.short	0x00ff


	//----- nvinfo : EIATTR_EXIT_INSTR_OFFSETS
	.align		4
        /*0060*/ 	.byte	0x04, 0x1c
        /*0062*/ 	.short	(.L_21 - .L_20)


	//   ....[0]....
.L_20:
        /*0064*/ 	.word	0x00001d30


	//   ....[1]....
        /*0068*/ 	.word	0x00001d90


	//----- nvinfo : EIATTR_REQNTID
	.align		4
.L_21:
        /*006c*/ 	.byte	0x04, 0x10
        /*006e*/ 	.short	(.L_23 - .L_22)
.L_22:
        /*0070*/ 	.word	0x00000100
        /*0074*/ 	.word	0x00000001
        /*0078*/ 	.word	0x00000001
.L_23:


//--------------------- .nv.callgraph             --------------------------
	.section	.nv.callgraph,"",@"SHT_CUDA_CALLGRAPH"
	.align	4
	.sectionentsize	8
	.align		4
        /*0000*/ 	.word	0x00000000
	.align		4
        /*0004*/ 	.word	0xffffffff
	.align		4
        /*0008*/ 	.word	0x00000000
	.align		4
        /*000c*/ 	.word	0xfffffffe
	.align		4
        /*0010*/ 	.word	0x00000000
	.align		4
        /*0014*/ 	.word	0xfffffffd
	.align		4
        /*0018*/ 	.word	0x00000000
	.align		4
        /*001c*/ 	.word	0xfffffffc


//--------------------- .nv.rel.action            --------------------------
	.section	.nv.rel.action,"",@"SHT_CUDA_RELOCINFO"
	.align	8
	.sectionentsize	8
        /*0000*/ 	.byte	0x73, 0x00, 0x00, 0x00, 0x00, 0x00, 0x00, 0x00, 0x00, 0x00, 0x00, 0x11, 0x25, 0x00, 0x05, 0x36


//--------------------- .nv.constant0.triton_bmm  --------------------------
	.section	.nv.constant0.triton_bmm,"a",@progbits
	.sectionflags	@""
	.align	4
.nv.constant0.triton_bmm:
	.zero		384


//--------------------- .text.triton_bmm          --------------------------
	.section	.text.triton_bmm,"ax",@progbits
	.sectionflags	@"SHF_BARRIERS=1"
	.sectioninfo	@"SHI_REGISTERS=109"
	.align	128
        .global         triton_bmm
        .type           triton_bmm,@function
        .size           triton_bmm,(.L_x_1 - triton_bmm)
        .other          triton_bmm,@"STO_CUDA_ENTRY STV_DEFAULT"
triton_bmm:
.text.triton_bmm:
[----:B------:R-:W-:Y:S02]  /*0000*/  IMAD.MOV.U32 R1, RZ, RZ, c[0x0][0x28] ;  /* 0x00000a00ff017624 */ /* 0x000fe400078e00ff */
[----:B------:R-:W0:Y:S01]  /*0010*/  S2R R7, SR_CTAID.X ;  /* 0x0000000000077919 */ /* 0x000e220000002500 */
[----:B------:R-:W-:Y:S01]  /*0020*/  IMAD.MOV.U32 R3, RZ, RZ, -0x8 ;  /* 0xfffffff8ff037424 */ /* 0x000fe200078e00ff */
[----:B------:R-:W-:Y:S01]  /*0030*/  ULDC.64 UR4, c[0x0][0x118] ;  /* 0x0000460000047ab9 */ /* 0x000fe20000000a00 */
[----:B------:R-:W-:Y:S01]  /*0040*/  IMAD.MOV.U32 R25, RZ, RZ, 0x2 ;  /* 0x00000002ff197424 */ /* 0x000fe200078e00ff */
[----:B0-----:R-:W-:Y:S02]  /*0050*/  SHF.R.S32.HI R0, RZ, 0x1f, R7 ;  /* 0x0000001fff007819 */ /* 0x001fe40000011407 */
[----:B------:R-:W-:Y:S02]  /*0060*/  ISETP.GE.AND P2, PT, R7, RZ, PT ;  /* 0x000000ff0700720c */ /* 0x000fe40003f46270 */
[----:B------:R-:W-:-:S04]  /*0070*/  LEA.HI R0, R0, R7, RZ, 0x5 ;  /* 0x0000000700007211 */ /* 0x000fc800078f28ff */
[----:B------:R-:W-:Y:S02]  /*0080*/  SHF.R.S32.HI R4, RZ, 0x5, R0 ;  /* 0x00000005ff047819 */ /* 0x000fe40000011400 */
[----:B------:R-:W-:-:S03]  /*0090*/  LOP3.LUT R0, R0, 0xffffffe0, RZ, 0xc0, !PT ;  /* 0xffffffe000007812 */ /* 0x000fc600078ec0ff */
[----:B------:R-:W-:-:S05]  /*00a0*/  IMAD R2, R4, R3, 0x4 ;  /* 0x0000000404027424 */ /* 0x000fca00078e0203 */
[----:B------:R-:W-:-:S04]  /*00b0*/  IMNMX R5, R2, 0x8, PT ;  /* 0x0000000802057817 */ /* 0x000fc80003800200 */
[----:B------:R-:W-:-:S04]  /*00c0*/  IABS R9, R5 ;  /* 0x0000000500097213 */ /* 0x000fc80000000000 */
[----:B------:R-:W0:Y:S08]  /*00d0*/  I2F.RP R6, R9 ;  /* 0x0000000900067306 */ /* 0x000e300000209400 */
[----:B0-----:R-:W0:Y:S02]  /*00e0*/  MUFU.RCP R6, R6 ;  /* 0x0000000600067308 */ /* 0x001e240000001000 */
[----:B0-----:R-:W-:-:S02]  /*00f0*/  IADD3 R2, R6, 0xffffffe, RZ ;  /* 0x0ffffffe06027810 */ /* 0x001fc40007ffe0ff */
[----:B------:R-:W-:-:S04]  /*0100*/  IABS R6, R7 ;  /* 0x0000000700067213 */ /* 0x000fc80000000000 */
[----:B------:R0:W1:Y:S02]  /*0110*/  F2I.FTZ.U32.TRUNC.NTZ R3, R2 ;  /* 0x0000000200037305 */ /* 0x000064000021f000 */
[----:B0-----:R-:W-:Y:S02]  /*0120*/  IMAD.MOV.U32 R2, RZ, RZ, RZ ;  /* 0x000000ffff027224 */ /* 0x001fe400078e00ff */
[----:B-1----:R-:W-:-:S04]  /*0130*/  IMAD.MOV R8, RZ, RZ, -R3 ;  /* 0x000000ffff087224 */ /* 0x002fc800078e0a03 */
[----:B------:R-:W-:Y:S02]  /*0140*/  IMAD R11, R8, R9, RZ ;  /* 0x00000009080b7224 */ /* 0x000fe400078e02ff */
[----:B------:R-:W-:Y:S01]  /*0150*/  IMAD.IADD R8, R7, 0x1, -R0 ;  /* 0x0000000107087824 */ /* 0x000fe200078e0a00 */
[----:B------:R-:W-:Y:S01]  /*0160*/  IABS R0, R5 ;  /* 0x0000000500007213 */ /* 0x000fe20000000000 */
[----:B------:R-:W-:-:S03]  /*0170*/  IMAD.HI.U32 R3, R3, R11, R2 ;  /* 0x0000000b03037227 */ /* 0x000fc600078e0002 */
[----:B------:R-:W-:Y:S01]  /*0180*/  IABS R10, R8 ;  /* 0x00000008000a7213 */ /* 0x000fe20000000000 */
[----:B------:R-:W-:Y:S01]  /*0190*/  IMAD.MOV R11, RZ, RZ, -R0 ;  /* 0x000000ffff0b7224 */ /* 0x000fe200078e0a00 */
[----:B------:R-:W-:Y:S01]  /*01a0*/  LOP3.LUT R8, R8, R5, RZ, 0x3c, !PT ;  /* 0x0000000508087212 */ /* 0x000fe200078e3cff */
[----:B------:R-:W-:-:S03]  /*01b0*/  IMAD.HI.U32 R0, R3, R6, RZ ;  /* 0x0000000603007227 */ /* 0x000fc600078e00ff */
[----:B------:R-:W-:Y:S01]  /*01c0*/  ISETP.GE.AND P4, PT, R8, RZ, PT ;  /* 0x000000ff0800720c */ /* 0x000fe20003f86270 */
[----:B------:R-:W-:Y:S02]  /*01d0*/  IMAD.HI.U32 R2, R3, R10, RZ ;  /* 0x0000000a03027227 */ /* 0x000fe400078e00ff */
[----:B------:R-:W0:Y:S02]  /*01e0*/  S2R R3, SR_TID.X ;  /* 0x0000000000037919 */ /* 0x000e240000002100 */
[-C--:B------:R-:W-:Y:S02]  /*01f0*/  IMAD R0, R0, R11.reuse, R6 ;  /* 0x0000000b00007224 */ /* 0x080fe400078e0206 */
[----:B------:R-:W-:-:S03]  /*0200*/  IMAD R6, R2, R11, R10 ;  /* 0x0000000b02067224 */ /* 0x000fc600078e020a */
[C---:B------:R-:W-:Y:S02]  /*0210*/  ISETP.GT.U32.AND P0, PT, R9.reuse, R0, PT ;  /* 0x000000000900720c */ /* 0x040fe40003f04070 */
[----:B------:R-:W-:-:S11]  /*0220*/  ISETP.GT.U32.AND P3, PT, R9, R6, PT ;  /* 0x000000060900720c */ /* 0x000fd60003f64070 */
[--C-:B------:R-:W-:Y:S02]  /*0230*/  @!P0 IMAD.IADD R0, R0, 0x1, -R9.reuse ;  /* 0x0000000100008824 */ /* 0x100fe400078e0a09 */
[----:B------:R-:W-:Y:S01]  /*0240*/  @!P3 IMAD.IADD R6, R6, 0x1, -R9 ;  /* 0x000000010606b824 */ /* 0x000fe200078e0a09 */
[----:B------:R-:W-:Y:S01]  /*0250*/  @!P3 IADD3 R2, R2, 0x1, RZ ;  /* 0x000000010202b810 */ /* 0x000fe20007ffe0ff */
[----:B0-----:R-:W-:Y:S01]  /*0260*/  IMAD.SHL.U32 R102, R3, 0x8, RZ ;  /* 0x0000000803667824 */ /* 0x001fe200078e00ff */
[----:B------:R-:W-:Y:S02]  /*0270*/  ISETP.GT.U32.AND P1, PT, R9, R0, PT ;  /* 0x000000000900720c */ /* 0x000fe40003f24070 */
[----:B------:R-:W-:Y:S02]  /*0280*/  ISETP.GE.U32.AND P0, PT, R6, R9, PT ;  /* 0x000000090600720c */ /* 0x000fe40003f06070 */
[----:B------:R-:W-:-:S04]  /*0290*/  LOP3.LUT R84, R3, 0x80, RZ, 0xc0, !PT ;  /* 0x0000008003547812 */ /* 0x000fc800078ec0ff */
[----:B------:R-:W-:-:S05]  /*02a0*/  SHF.R.U32.HI R84, RZ, 0x3, R84 ;  /* 0x00000003ff547819 */ /* 0x000fca0000011654 */
[----:B------:R-:W-:Y:S01]  /*02b0*/  @!P1 IMAD.IADD R0, R0, 0x1, -R9 ;  /* 0x0000000100009824 */ /* 0x000fe200078e0a09 */
[----:B------:R-:W-:Y:S02]  /*02c0*/  SHF.R.U32.HI R9, RZ, 0x3, R3 ;  /* 0x00000003ff097819 */ /* 0x000fe40000011603 */
[----:B------:R-:W-:Y:S01]  /*02d0*/  @P0 IADD3 R2, R2, 0x1, RZ ;  /* 0x0000000102020810 */ /* 0x000fe20007ffe0ff */
[----:B------:R-:W-:Y:S01]  /*02e0*/  @!P2 IMAD.MOV R0, RZ, RZ, -R0 ;  /* 0x000000ffff00a224 */ /* 0x000fe200078e0a00 */
[----:B------:R-:W-:Y:S02]  /*02f0*/  ISETP.NE.AND P0, PT, R5, RZ, PT ;  /* 0x000000ff0500720c */ /* 0x000fe40003f05270 */
[----:B------:R-:W-:Y:S01]  /*0300*/  LOP3.LUT R5, RZ, R5, RZ, 0x33, !PT ;  /* 0x00000005ff057212 */ /* 0x000fe200078e33ff */
[----:B------:R-:W-:Y:S01]  /*0310*/  @!P4 IMAD.MOV R2, RZ, RZ, -R2 ;  /* 0x000000ffff02c224 */ /* 0x000fe200078e0a02 */
[----:B------:R-:W-:Y:S02]  /*0320*/  SGXT.U32 R9, R9, 0x4 ;  /* 0x000000040909781a */ /* 0x000fe40000000000 */
[----:B------:R-:W-:-:S02]  /*0330*/  SEL R7, R5, R0, !P0 ;  /* 0x0000000005077207 */ /* 0x000fc40004000000 */
[----:B------:R-:W-:-:S03]  /*0340*/  SEL R2, R5, R2, !P0 ;  /* 0x0000000205027207 */ /* 0x000fc60004000000 */
[----:B------:R-:W-:Y:S01]  /*0350*/  IMAD R7, R4, 0x8, R7 ;  /* 0x0000000804077824 */ /* 0x000fe200078e0207 */
[----:B------:R-:W-:Y:S01]  /*0360*/  SHF.R.S32.HI R6, RZ, 0x18, R2 ;  /* 0x00000018ff067819 */ /* 0x000fe20000011402 */
[----:B------:R-:W-:Y:S01]  /*0370*/  IMAD.SHL.U32 R2, R2, 0x80, RZ ;  /* 0x0000008002027824 */ /* 0x000fe200078e00ff */
[----:B------:R-:W-:Y:S01]  /*0380*/  LOP3.LUT R4, R9, R84, RZ, 0xfc, !PT ;  /* 0x0000005409047212 */ /* 0x000fe200078efcff */
[----:B------:R-:W-:Y:S01]  /*0390*/  IMAD.SHL.U32 R103, R7, 0x80, RZ ;  /* 0x0000008007677824 */ /* 0x000fe200078e00ff */
[----:B------:R-:W-:Y:S02]  /*03a0*/  SHF.R.S32.HI R11, RZ, 0x18, R7 ;  /* 0x00000018ff0b7819 */ /* 0x000fe40000011407 */
[----:B------:R-:W-:Y:S02]  /*03b0*/  SGXT R6, R6, 0x1 ;  /* 0x000000010606781a */ /* 0x000fe40000000200 */
[----:B------:R-:W-:Y:S02]  /*03c0*/  LOP3.LUT R7, R2, R4, RZ, 0xfc, !PT ;  /* 0x0000000402077212 */ /* 0x000fe400078efcff */
[----:B------:R-:W-:-:S02]  /*03d0*/  SGXT R11, R11, 0x1 ;  /* 0x000000010b0b781a */ /* 0x000fc40000000200 */
[C---:B------:R-:W-:Y:S02]  /*03e0*/  LOP3.LUT R5, R103.reuse, 0x20, R4, 0xfe, !PT ;  /* 0x0000002067057812 */ /* 0x040fe400078efe04 */
[----:B------:R-:W-:Y:S02]  /*03f0*/  LOP3.LUT R0, R103, R4, RZ, 0xfc, !PT ;  /* 0x0000000467007212 */ /* 0x000fe400078efcff */
[----:B------:R-:W-:Y:S02]  /*0400*/  LEA.HI R9, R6, R7, RZ, 0x9 ;  /* 0x0000000706097211 */ /* 0x000fe400078f48ff */
[C---:B------:R-:W-:Y:S02]  /*0410*/  LEA.HI R8, R11.reuse, R5, RZ, 0x9 ;  /* 0x000000050b087211 */ /* 0x040fe400078f48ff */
[----:B------:R-:W-:Y:S02]  /*0420*/  LEA.HI R6, R11, R0, RZ, 0x9 ;  /* 0x000000000b067211 */ /* 0x000fe400078f48ff */
[----:B------:R-:W-:-:S02]  /*0430*/  LOP3.LUT R10, R9, 0xffe00, RZ, 0xc0, !PT ;  /* 0x000ffe00090a7812 */ /* 0x000fc400078ec0ff */
[----:B------:R-:W-:Y:S02]  /*0440*/  LOP3.LUT R8, R8, 0xffe00, RZ, 0xc0, !PT ;  /* 0x000ffe0008087812 */ /* 0x000fe400078ec0ff */
[----:B------:R-:W-:Y:S01]  /*0450*/  LOP3.LUT R9, R6, 0xffe00, RZ, 0xc0, !PT ;  /* 0x000ffe0006097812 */ /* 0x000fe200078ec0ff */
[----:B------:R-:W-:Y:S01]  /*0460*/  IMAD.IADD R13, R7, 0x1, -R10 ;  /* 0x00000001070d7824 */ /* 0x000fe200078e0a0a */
[C---:B------:R-:W-:Y:S01]  /*0470*/  LOP3.LUT R7, R2.reuse, 0x20, R4, 0xfe, !PT ;  /* 0x0000002002077812 */ /* 0x040fe200078efe04 */
[----:B------:R-:W-:Y:S01]  /*0480*/  IMAD.IADD R12, R5, 0x1, -R8 ;  /* 0x00000001050c7824 */ /* 0x000fe200078e0a08 */
[--C-:B------:R-:W-:Y:S01]  /*0490*/  LOP3.LUT R8, R2, 0x40, R4.reuse, 0xfe, !PT ;  /* 0x0000004002087812 */ /* 0x100fe200078efe04 */
[----:B------:R-:W-:Y:S01]  /*04a0*/  IMAD.IADD R10, R0, 0x1, -R9 ;  /* 0x00000001000a7824 */ /* 0x000fe200078e0a09 */
[--C-:B------:R-:W-:Y:S02]  /*04b0*/  LOP3.LUT R9, R2, 0x60, R4.reuse, 0xfe, !PT ;  /* 0x0000006002097812 */ /* 0x100fe400078efe04 */
[----:B------:R-:W-:-:S02]  /*04c0*/  LOP3.LUT R6, R103, 0x40, R4, 0xfe, !PT ;  /* 0x0000004067067812 */ /* 0x000fc400078efe04 */
[----:B------:R-:W-:Y:S02]  /*04d0*/  PRMT R14, R7, 0x9910, RZ ;  /* 0x00009910070e7816 */ /* 0x000fe400000000ff */
[----:B------:R-:W-:Y:S02]  /*04e0*/  PRMT R15, R8, 0x9910, RZ ;  /* 0x00009910080f7816 */ /* 0x000fe400000000ff */
[----:B------:R-:W-:Y:S02]  /*04f0*/  PRMT R16, R9, 0x9910, RZ ;  /* 0x0000991009107816 */ /* 0x000fe400000000ff */
[----:B------:R-:W-:Y:S02]  /*0500*/  LEA.HI R0, R11, R6, RZ, 0x9 ;  /* 0x000000060b007211 */ /* 0x000fe400078f48ff */
[----:B------:R-:W-:Y:S02]  /*0510*/  SHF.R.S32.HI R14, RZ, 0xf, R14 ;  /* 0x0000000fff0e7819 */ /* 0x000fe4000001140e */
[----:B------:R-:W-:-:S02]  /*0520*/  SHF.R.S32.HI R15, RZ, 0xf, R15 ;  /* 0x0000000fff0f7819 */ /* 0x000fc4000001140f */
[----:B------:R-:W-:Y:S02]  /*0530*/  SHF.R.S32.HI R16, RZ, 0xf, R16 ;  /* 0x0000000fff107819 */ /* 0x000fe40000011410 */
[----:B------:R-:W-:Y:S02]  /*0540*/  LOP3.LUT R5, R0, 0xffe00, RZ, 0xc0, !PT ;  /* 0x000ffe0000057812 */ /* 0x000fe400078ec0ff */
[----:B------:R-:W-:Y:S02]  /*0550*/  LOP3.LUT R14, R14, 0xffff, RZ, 0xc0, !PT ;  /* 0x0000ffff0e0e7812 */ /* 0x000fe400078ec0ff */
[----:B------:R-:W-:Y:S01]  /*0560*/  LOP3.LUT R15, R15, 0xffff, RZ, 0xc0, !PT ;  /* 0x0000ffff0f0f7812 */ /* 0x000fe200078ec0ff */
[----:B------:R-:W-:Y:S01]  /*0570*/  IMAD.IADD R6, R6, 0x1, -R5 ;  /* 0x0000000106067824 */ /* 0x000fe200078e0a05 */
[----:B------:R-:W-:Y:S01]  /*0580*/  LOP3.LUT R16, R16, 0xffff, RZ, 0xc0, !PT ;  /* 0x0000ffff10107812 */ /* 0x000fe200078ec0ff */
[----:B------:R-:W0:Y:S01]  /*0590*/  S2R R5, SR_CTAID.Y ;  /* 0x0000000000057919 */ /* 0x000e220000002600 */
[----:B------:R-:W-:-:S02]  /*05a0*/  LEA.HI R14, R14, R7, RZ, 0x19 ;  /* 0x000000070e0e7211 */ /* 0x000fc400078fc8ff */
[----:B------:R-:W-:Y:S02]  /*05b0*/  LEA.HI R15, R15, R8, RZ, 0x19 ;  /* 0x000000080f0f7211 */ /* 0x000fe400078fc8ff */
[----:B------:R-:W-:Y:S02]  /*05c0*/  LEA.HI R16, R16, R9, RZ, 0x19 ;  /* 0x0000000910107211 */ /* 0x000fe400078fc8ff */
[----:B------:R-:W-:Y:S02]  /*05d0*/  LOP3.LUT R14, R14, 0xfe00, RZ, 0xc0, !PT ;  /* 0x0000fe000e0e7812 */ /* 0x000fe400078ec0ff */
[----:B------:R-:W-:Y:S02]  /*05e0*/  LOP3.LUT R15, R15, 0xfe00, RZ, 0xc0, !PT ;  /* 0x0000fe000f0f7812 */ /* 0x000fe400078ec0ff */
[----:B------:R-:W-:Y:S01]  /*05f0*/  LOP3.LUT R0, R103, 0x60, R4, 0xfe, !PT ;  /* 0x0000006067007812 */ /* 0x000fe200078efe04 */
[----:B------:R-:W-:Y:S01]  /*0600*/  IMAD.MOV R14, RZ, RZ, -R14 ;  /* 0x000000ffff0e7224 */ /* 0x000fe200078e0a0e */
[----:B------:R-:W-:Y:S01]  /*0610*/  LOP3.LUT R16, R16, 0xfe00, RZ, 0xc0, !PT ;  /* 0x0000fe0010107812 */ /* 0x000fe200078ec0ff */
[----:B------:R-:W-:Y:S01]  /*0620*/  IMAD.MOV R15, RZ, RZ, -R15 ;  /* 0x000000ffff0f7224 */ /* 0x000fe200078e0a0f */
[----:B------:R-:W-:-:S02]  /*0630*/  LEA.HI R11, R11, R0, RZ, 0x9 ;  /* 0x000000000b0b7211 */ /* 0x000fc400078f48ff */
[----:B------:R-:W-:Y:S01]  /*0640*/  PRMT R14, R14, 0x7710, RZ ;  /* 0x000077100e0e7816 */ /* 0x000fe200000000ff */
[----:B------:R-:W-:Y:S01]  /*0650*/  IMAD.MOV R16, RZ, RZ, -R16 ;  /* 0x000000ffff107224 */ /* 0x000fe200078e0a10 */
[----:B------:R-:W-:Y:S02]  /*0660*/  LOP3.LUT R11, R11, 0xffe00, RZ, 0xc0, !PT ;  /* 0x000ffe000b0b7812 */ /* 0x000fe400078ec0ff */
[----:B------:R-:W-:Y:S01]  /*0670*/  PRMT R15, R15, 0x7710, RZ ;  /* 0x000077100f0f7816 */ /* 0x000fe200000000ff */
[----:B------:R-:W-:Y:S01]  /*0680*/  IMAD.IADD R7, R7, 0x1, R14 ;  /* 0x0000000107077824 */ /* 0x000fe200078e020e */
[----:B------:R-:W-:Y:S01]  /*0690*/  PRMT R18, R16, 0x7710, RZ ;  /* 0x0000771010127816 */ /* 0x000fe200000000ff */
[----:B------:R-:W-:Y:S01]  /*06a0*/  IMAD.IADD R11, R0, 0x1, -R11 ;  /* 0x00000001000b7824 */ /* 0x000fe200078e0a0b */
[----:B------:R-:W-:Y:S01]  /*06b0*/  LOP3.LUT R0, R102, 0x38, RZ, 0xc0, !PT ;  /* 0x0000003866007812 */ /* 0x000fe200078ec0ff */
[----:B------:R-:W-:Y:S01]  /*06c0*/  IMAD.IADD R14, R8, 0x1, R15 ;  /* 0x00000001080e7824 */ /* 0x000fe200078e020f */
[----:B------:R-:W-:Y:S01]  /*06d0*/  PRMT R36, R7, 0x9910, RZ ;  /* 0x0000991007247816 */ /* 0x000fe200000000ff */
[----:B------:R-:W-:-:S02]  /*06e0*/  IMAD.IADD R18, R9, 0x1, R18 ;  /* 0x0000000109127824 */ /* 0x000fc400078e0212 */
[----:B0-----:R-:W-:Y:S01]  /*06f0*/  IMAD R23, R5, 0x40, R0 ;  /* 0x0000004005177824 */ /* 0x001fe200078e0200 */
[----:B------:R-:W-:Y:S02]  /*0700*/  PRMT R32, R14, 0x9910, RZ ;  /* 0x000099100e207816 */ /* 0x000fe400000000ff */
[----:B------:R-:W-:Y:S01]  /*0710*/  PRMT R24, R18, 0x9910, RZ ;  /* 0x0000991012187816 */ /* 0x000fe200000000ff */
[--C-:B------:R-:W-:Y:S02]  /*0720*/  IMAD R13, R13, 0x1000, R23.reuse ;  /* 0x000010000d0d7824 */ /* 0x100fe400078e0217 */
[--C-:B------:R-:W-:Y:S02]  /*0730*/  IMAD R8, R10, 0x1000, R23.reuse ;  /* 0x000010000a087824 */ /* 0x100fe400078e0217 */
[--C-:B------:R-:W-:Y:S02]  /*0740*/  IMAD R12, R12, 0x1000, R23.reuse ;  /* 0x000010000c0c7824 */ /* 0x100fe400078e0217 */
[----:B------:R-:W-:-:S02]  /*0750*/  IMAD R6, R6, 0x1000, R23 ;  /* 0x0000100006067824 */ /* 0x000fc400078e0217 */
[--C-:B------:R-:W-:Y:S02]  /*0760*/  IMAD R11, R11, 0x1000, R23.reuse ;  /* 0x000010000b0b7824 */ /* 0x100fe400078e0217 */
[--C-:B------:R-:W-:Y:S02]  /*0770*/  IMAD R36, R36, 0x1000, R23.reuse ;  /* 0x0000100024247824 */ /* 0x100fe400078e0217 */
[--C-:B------:R-:W-:Y:S02]  /*0780*/  IMAD R32, R32, 0x1000, R23.reuse ;  /* 0x0000100020207824 */ /* 0x100fe400078e0217 */
[----:B------:R-:W-:Y:S02]  /*0790*/  IMAD R24, R24, 0x1000, R23 ;  /* 0x0000100018187824 */ /* 0x000fe400078e0217 */
[----:B------:R-:W-:-:S04]  /*07a0*/  IMAD.WIDE R20, R13, R25, c[0x0][0x168] ;  /* 0x00005a000d147625 */ /* 0x000fc800078e0219 */
[-C--:B------:R-:W-:Y:S02]  /*07b0*/  IMAD.WIDE R8, R8, R25.reuse, c[0x0][0x160] ;  /* 0x0000580008087625 */ /* 0x080fe400078e0219 */
[----:B------:R-:W2:Y:S02]  /*07c0*/  LDG.E.128 R20, [R20.64] ;  /* 0x0000000414147981 */ /* 0x000ea4000c1e1d00 */
[----:B------:R-:W-:-:S04]  /*07d0*/  IMAD.WIDE R12, R12, R25, c[0x0][0x160] ;  /* 0x000058000c0c7625 */ /* 0x000fc800078e0219 */
[-C--:B------:R-:W-:Y:S02]  /*07e0*/  IMAD.WIDE R28, R6, R25.reuse, c[0x0][0x160] ;  /* 0x00005800061c7625 */ /* 0x080fe400078e0219 */
[----:B------:R-:W3:Y:S02]  /*07f0*/  LDG.E.128 R12, [R12.64] ;  /* 0x000000040c0c7981 */ /* 0x000ee4000c1e1d00 */
[-C--:B------:R-:W-:Y:S02]  /*0800*/  IMAD.WIDE R16, R11, R25.reuse, c[0x0][0x160] ;  /* 0x000058000b107625 */ /* 0x080fe400078e0219 */
[----:B------:R-:W4:Y:S02]  /*0810*/  LDG.E.128 R8, [R8.64] ;  /* 0x0000000408087981 */ /* 0x000f24000c1e1d00 */
[-C--:B------:R-:W-:Y:S02]  /*0820*/  IMAD.WIDE R36, R36, R25.reuse, c[0x0][0x168] ;  /* 0x00005a0024247625 */ /* 0x080fe400078e0219 */
[----:B------:R-:W5:Y:S02]  /*0830*/  LDG.E.128 R28, [R28.64] ;  /* 0x000000041c1c7981 */ /* 0x000f64000c1e1d00 */
[----:B------:R-:W-:-:S02]  /*0840*/  IMAD.WIDE R32, R32, R25, c[0x0][0x168] ;  /* 0x00005a0020207625 */ /* 0x000fc400078e0219 */
[----:B------:R-:W5:Y:S02]  /*0850*/  LDG.E.128 R16, [R16.64] ;  /* 0x0000000410107981 */ /* 0x000f64000c1e1d00 */
[----:B------:R-:W-:Y:S02]  /*0860*/  IMAD.WIDE R24, R24, R25, c[0x0][0x168] ;  /* 0x00005a0018187625 */ /* 0x000fe400078e0219 */
[----:B------:R-:W5:Y:S04]  /*0870*/  LDG.E.128 R36, [R36.64] ;  /* 0x0000000424247981 */ /* 0x000f68000c1e1d00 */
[----:B------:R-:W5:Y:S04]  /*0880*/  LDG.E.128 R32, [R32.64] ;  /* 0x0000000420207981 */ /* 0x000f68000c1e1d00 */
[----:B------:R-:W5:Y:S01]  /*0890*/  LDG.E.128 R24, [R24.64] ;  /* 0x0000000418187981 */ /* 0x000f62000c1e1d00 */
[----:B------:R-:W-:-:S04]  /*08a0*/  LOP3.LUT R6, R0, 0x18, R3, 0x78, !PT ;  /* 0x0000001800067812 */ /* 0x000fc800078e7803 */
[----:B------:R-:W-:-:S05]  /*08b0*/  LOP3.LUT R7, R6, 0x20, R3, 0x78, !PT ;  /* 0x0000002006077812 */ /* 0x000fca00078e7803 */
[----:B------:R-:W-:-:S04]  /*08c0*/  IMAD R4, R4, 0x40, R7 ;  /* 0x0000004004047824 */ /* 0x000fc800078e0207 */
[----:B------:R-:W-:Y:S01]  /*08d0*/  IMAD.SHL.U32 R4, R4, 0x2, RZ ;  /* 0x0000000204047824 */ /* 0x000fe200078e00ff */
[----:B------:R-:W-:Y:S02]  /*08e0*/  LOP3.LUT R101, R3, 0x10, RZ, 0xc0, !PT ;  /* 0x0000001003657812 */ /* 0x000fe400078ec0ff */
[----:B------:R-:W-:Y:S02]  /*08f0*/  LOP3.LUT R7, R84, 0xf, R3, 0xf8, !PT ;  /* 0x0000000f54077812 */ /* 0x000fe400078ef803 */
[----:B------:R-:W-:Y:S02]  /*0900*/  SHF.R.U32.HI R101, RZ, 0x1, R101 ;  /* 0x00000001ff657819 */ /* 0x000fe40000011665 */
[----:B------:R-:W-:Y:S01]  /*0910*/  SHF.R.U32.HI R40, RZ, 0x2, R3 ;  /* 0x00000002ff287819 */ /* 0x000fe20000011603 */
[----:B------:R-:W-:Y:S01]  /*0920*/  IMAD.SHL.U32 R7, R7, 0x40, RZ ;  /* 0x0000004007077824 */ /* 0x000fe200078e00ff */
[----:B------:R-:W-:Y:S02]  /*0930*/  LOP3.LUT R87, R101, 0x38, R102, 0x78, !PT ;  /* 0x0000003865577812 */ /* 0x000fe400078e7866 */
[----:B------:R-:W-:-:S02]  /*0940*/  LOP3.LUT R40, R40, 0x18, RZ, 0xc0, !PT ;  /* 0x0000001828287812 */ /* 0x000fc400078ec0ff */
[----:B------:R-:W-:Y:S02]  /*0950*/  LOP3.LUT R97, R3, 0x7, RZ, 0xc0, !PT ;  /* 0x0000000703617812 */ /* 0x000fe400078ec0ff */
[--C-:B------:R-:W-:Y:S02]  /*0960*/  LOP3.LUT R48, R40, 0x7, R3.reuse, 0xf8, !PT ;  /* 0x0000000728307812 */ /* 0x100fe400078ef803 */
[----:B------:R-:W-:Y:S02]  /*0970*/  LOP3.LUT R100, R102, 0x8, RZ, 0xc0, !PT ;  /* 0x0000000866647812 */ /* 0x000fe400078ec0ff */
[----:B------:R-:W-:-:S04]  /*0980*/  LOP3.LUT R84, R84, 0x8, R3, 0xf8, !PT ;  /* 0x0000000854547812 */ /* 0x000fc800078ef803 */
[--C-:B------:R-:W-:Y:S01]  /*0990*/  LOP3.LUT R106, R84, 0x60, R97.reuse, 0xfe, !PT ;  /* 0x00000060546a7812 */ /* 0x100fe200078efe61 */
[----:B--2---:R-:W-:Y:S04]  /*09a0*/  STS.128 [R4+0x4000], R20 ;  /* 0x0040001404007388 */ /* 0x004fe80000000c00 */
[----:B---3--:R-:W-:Y:S04]  /*09b0*/  STS.128 [R4+0x1000], R12 ;  /* 0x0010000c04007388 */ /* 0x008fe80000000c00 */
[----:B----4-:R0:W-:Y:S04]  /*09c0*/  STS.128 [R4], R8 ;  /* 0x0000000804007388 */ /* 0x0101e80000000c00 */
[----:B-----5:R1:W-:Y:S04]  /*09d0*/  STS.128 [R4+0x2000], R28 ;  /* 0x0020001c04007388 */ /* 0x0203e80000000c00 */
[----:B------:R2:W-:Y:S04]  /*09e0*/  STS.128 [R4+0x3000], R16 ;  /* 0x0030001004007388 */ /* 0x0005e80000000c00 */
[----:B------:R-:W-:Y:S04]  /*09f0*/  STS.128 [R4+0x5000], R36 ;  /* 0x0050002404007388 */ /* 0x000fe80000000c00 */
[----:B------:R-:W-:Y:S04]  /*0a00*/  STS.128 [R4+0x6000], R32 ;  /* 0x0060002004007388 */ /* 0x000fe80000000c00 */
[----:B------:R3:W-:Y:S01]  /*0a10*/  STS.128 [R4+0x7000], R24 ;  /* 0x0070001804007388 */ /* 0x0007e20000000c00 */
[----:B0-----:R-:W-:Y:S01]  /*0a20*/  LOP3.LUT R8, R7, R87, RZ, 0xfc, !PT ;  /* 0x0000005707087212 */ /* 0x001fe200078efcff */
[----:B------:R-:W-:Y:S01]  /*0a30*/  IMAD.SHL.U32 R13, R6, 0x2, RZ ;  /* 0x00000002060d7824 */ /* 0x000fe200078e00ff */
[----:B-1----:R-:W-:-:S02]  /*0a40*/  LOP3.LUT R28, R40, 0x20, R97, 0xfe, !PT ;  /* 0x00000020281c7812 */ /* 0x002fc400078efe61 */
[----:B------:R-:W-:Y:S01]  /*0a50*/  LOP3.LUT R30, R40, 0x40, R97, 0xfe, !PT ;  /* 0x00000040281e7812 */ /* 0x000fe200078efe61 */
[----:B--2---:R-:W-:Y:S01]  /*0a60*/  IMAD.SHL.U32 R16, R8, 0x2, RZ ;  /* 0x0000000208107824 */ /* 0x004fe200078e00ff */
[----:B------:R-:W-:Y:S01]  /*0a70*/  BAR.SYNC.DEFER_BLOCKING 0x0 ;  /* 0x0000000000007b1d */ /* 0x000fe20000010000 */
[--C-:B------:R-:W-:Y:S01]  /*0a80*/  IMAD R88, R48, 0x80, R13.reuse ;  /* 0x0000008030587824 */ /* 0x100fe200078e020d */
[----:B------:R-:W-:Y:S01]  /*0a90*/  LOP3.LUT R9, R102, 0x10, R100, 0x2e, !PT ;  /* 0x0000001066097812 */ /* 0x000fe200078e2e64 */
[--C-:B------:R-:W-:Y:S02]  /*0aa0*/  IMAD R92, R28, 0x80, R13.reuse ;  /* 0x000000801c5c7824 */ /* 0x100fe400078e020d */
[----:B------:R-:W-:Y:S01]  /*0ab0*/  IMAD R8, R30, 0x80, R13 ;  /* 0x000000801e087824 */ /* 0x000fe200078e020d */
[----:B---3--:R-:W-:-:S05]  /*0ac0*/  LOP3.LUT R26, R40, 0x60, R97, 0xfe, !PT ;  /* 0x00000060281a7812 */ /* 0x008fca00078efe61 */
[----:B------:R-:W-:Y:S01]  /*0ad0*/  IMAD R13, R26, 0x80, R13 ;  /* 0x000000801a0d7824 */ /* 0x000fe200078e020d */
[----:B------:R-:W-:Y:S01]  /*0ae0*/  LOP3.LUT R4, R9, 0x20, R102, 0xf8, !PT ;  /* 0x0000002009047812 */ /* 0x000fe200078ef866 */
[----:B------:R-:W-:Y:S04]  /*0af0*/  LDSM.16.M88.4 R16, [R16] ;  /* 0x000000001010783b */ /* 0x000fe80000000200 */
[----:B------:R-:W0:Y:S04]  /*0b00*/  LDSM.16.M88.4 R88, [R88+0x4000] ;  /* 0x004000005858783b */ /* 0x000e280000000200 */
[----:B------:R-:W1:Y:S04]  /*0b10*/  LDSM.16.M88.4 R92, [R92+0x4000] ;  /* 0x004000005c5c783b */ /* 0x000e680000000200 */
[----:B------:R-:W2:Y:S04]  /*0b20*/  LDSM.16.M88.4 R8, [R8+0x4000] ;  /* 0x004000000808783b */ /* 0x000ea80000000200 */
[----:B------:R-:W3:Y:S01]  /*0b30*/  LDSM.16.M88.4 R12, [R13+0x4000] ;  /* 0x004000000d0c783b */ /* 0x000ee20000000200 */
[----:B------:R-:W-:-:S04]  /*0b40*/  LOP3.LUT R85, R4, R101, RZ, 0x3c, !PT ;  /* 0x0000006504557212 */ /* 0x000fc800078e3cff */
[----:B------:R-:W-:-:S05]  /*0b50*/  LOP3.LUT R4, R85, R7, RZ, 0xfc, !PT ;  /* 0x0000000755047212 */ /* 0x000fca00078efcff */
[----:B------:R-:W-:Y:S01]  /*0b60*/  IMAD.SHL.U32 R44, R4, 0x2, RZ ;  /* 0x00000002042c7824 */ /* 0x000fe200078e00ff */
[----:B------:R-:W-:-:S05]  /*0b70*/  LOP3.LUT R4, R84, 0x20, R97, 0xfe, !PT ;  /* 0x0000002054047812 */ /* 0x000fca00078efe61 */
[----:B------:R-:W4:Y:S01]  /*0b80*/  LDSM.16.M88.4 R44, [R44] ;  /* 0x000000002c2c783b */ /* 0x000f220000000200 */
[----:B------:R-:W-:-:S05]  /*0b90*/  IMAD.SHL.U32 R4, R4, 0x40, RZ ;  /* 0x0000004004047824 */ /* 0x000fca00078e00ff */
[----:B------:R-:W-:Y:S01]  /*0ba0*/  LOP3.LUT R6, R4, R87, RZ, 0xfc, !PT ;  /* 0x0000005704067212 */ /* 0x000fe200078efcff */
[----:B0-----:R-:W-:Y:S04]  /*0bb0*/  HMMA.16816.F32.BF16 R32, R16, R88, RZ ;  /* 0x000000581020723c */ /* 0x001fe800000418ff */
[----:B------:R-:W-:Y:S01]  /*0bc0*/  IMAD.SHL.U32 R6, R6, 0x2, RZ ;  /* 0x0000000206067824 */ /* 0x000fe200078e00ff */
[----:B------:R-:W-:-:S04]  /*0bd0*/  LOP3.LUT R21, R102, 0x18, RZ, 0xc0, !PT ;  /* 0x0000001866157812 */ /* 0x000fc800078ec0ff */
[----:B------:R0:W5:Y:S01]  /*0be0*/  LDSM.16.M88.4 R72, [R6] ;  /* 0x000000000648783b */ /* 0x0001620000000200 */
[C---:B-1----:R-:W-:Y:S08]  /*0bf0*/  HMMA.16816.F32.BF16 R36, R16.reuse, R92, RZ ;  /* 0x0000005c1024723c */ /* 0x042ff000000418ff */
[C---:B--2---:R-:W-:Y:S08]  /*0c00*/  HMMA.16816.F32.BF16 R40, R16.reuse, R8, RZ ;  /* 0x000000081028723c */ /* 0x044ff000000418ff */
[----:B---3--:R-:W-:Y:S01]  /*0c10*/  HMMA.16816.F32.BF16 R16, R16, R12, RZ ;  /* 0x0000000c1010723c */ /* 0x008fe200000418ff */
[----:B------:R-:W-:-:S04]  /*0c20*/  LOP3.LUT R104, R102, 0x20, R21, 0x2e, !PT ;  /* 0x0000002066687812 */ /* 0x000fc800078e2e15 */
[----:B------:R-:W-:Y:S02]  /*0c30*/  LOP3.LUT R21, R104, 0x18, R3, 0x78, !PT ;  /* 0x0000001868157812 */ /* 0x000fe400078e7803 */
[----:B------:R-:W-:Y:S02]  /*0c40*/  LOP3.LUT R20, R85, R4, RZ, 0xfc, !PT ;  /* 0x0000000455147212 */ /* 0x000fe400078efcff */
[----:B------:R-:W-:Y:S02]  /*0c50*/  LEA R21, R21, 0x4000, 0x1 ;  /* 0x0000400015157811 */ /* 0x000fe400078e08ff */
[----:B0-----:R-:W-:Y:S01]  /*0c60*/  LOP3.LUT R6, R7, R104, R101, 0xf6, !PT ;  /* 0x0000006807067212 */ /* 0x001fe200078ef665 */
[----:B----4-:R-:W-:Y:S01]  /*0c70*/  HMMA.16816.F32.BF16 R32, R44, R90, R32 ;  /* 0x0000005a2c20723c */ /* 0x010fe20000041820 */
[----:B------:R-:W-:Y:S02]  /*0c80*/  IMAD.SHL.U32 R20, R20, 0x2, RZ ;  /* 0x0000000214147824 */ /* 0x000fe400078e00ff */
[----:B------:R-:W-:-:S02]  /*0c90*/  IMAD R22, R28, 0x80, R21 ;  /* 0x000000801c167824 */ /* 0x000fc400078e0215 */
[--C-:B------:R-:W-:Y:S01]  /*0ca0*/  IMAD R24, R30, 0x80, R21.reuse ;  /* 0x000000801e187824 */ /* 0x100fe200078e0215 */
[----:B------:R-:W0:Y:S02]  /*0cb0*/  LDSM.16.M88.4 R64, [R20] ;  /* 0x000000001440783b */ /* 0x000e240000000200 */
[C---:B------:R-:W-:Y:S01]  /*0cc0*/  HMMA.16816.F32.BF16 R36, R44.reuse, R94, R36 ;  /* 0x0000005e2c24723c */ /* 0x040fe20000041824 */
[--C-:B------:R-:W-:Y:S02]  /*0cd0*/  IMAD R28, R26, 0x80, R21.reuse ;  /* 0x000000801a1c7824 */ /* 0x100fe400078e0215 */
[----:B------:R-:W-:Y:S01]  /*0ce0*/  IMAD.SHL.U32 R6, R6, 0x2, RZ ;  /* 0x0000000206067824 */ /* 0x000fe200078e00ff */
[----:B------:R-:W-:Y:S04]  /*0cf0*/  LDSM.16.M88.4 R24, [R24] ;  /* 0x000000001818783b */ /* 0x000fe80000000200 */
[C---:B------:R-:W-:Y:S01]  /*0d00*/  HMMA.16816.F32.BF16 R40, R44.reuse, R10, R40 ;  /* 0x0000000a2c28723c */ /* 0x040fe20000041828 */
[----:B------:R1:W-:Y:S04]  /*0d10*/  LDSM.16.M88.4 R68, [R6] ;  /* 0x000000000644783b */ /* 0x0003e80000000200 */
[----:B------:R-:W-:Y:S03]  /*0d20*/  LDSM.16.M88.4 R28, [R28] ;  /* 0x000000001c1c783b */ /* 0x000fe60000000200 */
[----:B------:R-:W-:Y:S07]  /*0d30*/  HMMA.16816.F32.BF16 R44, R44, R14, R16 ;  /* 0x0000000e2c2c723c */ /* 0x000fee0000041810 */
[----:B------:R-:W-:-:S02]  /*0d40*/  IMAD R16, R48, 0x80, R21 ;  /* 0x0000008030107824 */ /* 0x000fc400078e0215 */
[----:B------:R-:W-:Y:S04]  /*0d50*/  LDSM.16.M88.4 R20, [R22] ;  /* 0x000000001614783b */ /* 0x000fe80000000200 */
[----:B------:R-:W2:Y:S01]  /*0d60*/  LDSM.16.M88.4 R16, [R16] ;  /* 0x000000001010783b */ /* 0x000ea20000000200 */
[----:B------:R-:W-:Y:S01]  /*0d70*/  LOP3.LUT R56, R4, R104, R101, 0xf6, !PT ;  /* 0x0000006804387212 */ /* 0x000fe200078ef665 */
[----:B-----5:R-:W-:Y:S04]  /*0d80*/  HMMA.16816.F32.BF16 R48, R72, R88, RZ ;  /* 0x000000584830723c */ /* 0x020fe800000418ff */
[----:B------:R-:W-:-:S04]  /*0d90*/  IMAD.SHL.U32 R60, R56, 0x2, RZ ;  /* 0x00000002383c7824 */ /* 0x000fc800078e00ff */
[C---:B------:R-:W-:Y:S02]  /*0da0*/  HMMA.16816.F32.BF16 R52, R72.reuse, R92, RZ ;  /* 0x0000005c4834723c */ /* 0x040fe400000418ff */
[----:B------:R-:W3:Y:S06]  /*0db0*/  LDSM.16.M88.4 R60, [R60] ;  /* 0x000000003c3c783b */ /* 0x000eec0000000200 */
[C---:B------:R-:W-:Y:S08]  /*0dc0*/  HMMA.16816.F32.BF16 R56, R72.reuse, R8, RZ ;  /* 0x000000084838723c */ /* 0x040ff000000418ff */
[----:B------:R-:W-:Y:S01]  /*0dd0*/  HMMA.16816.F32.BF16 R72, R72, R12, RZ ;  /* 0x0000000c4848723c */ /* 0x000fe200000418ff */
[----:B-1----:R-:W-:-:S05]  /*0de0*/  LOP3.LUT R6, R84, 0x40, R97, 0xfe, !PT ;  /* 0x0000004054067812 */ /* 0x002fca00078efe61 */
[----:B------:R-:W-:Y:S02]  /*0df0*/  IMAD.SHL.U32 R6, R6, 0x40, RZ ;  /* 0x0000004006067824 */ /* 0x000fe400078e00ff */
[C---:B0-----:R-:W-:Y:S08]  /*0e00*/  HMMA.16816.F32.BF16 R48, R64.reuse, R90, R48 ;  /* 0x0000005a4030723c */ /* 0x041ff00000041830 */
[C---:B------:R-:W-:Y:S08]  /*0e10*/  HMMA.16816.F32.BF16 R52, R64.reuse, R94, R52 ;  /* 0x0000005e4034723c */ /* 0x040ff00000041834 */
[----:B------:R-:W-:Y:S08]  /*0e20*/  HMMA.16816.F32.BF16 R56, R64, R10, R56 ;  /* 0x0000000a4038723c */ /* 0x000ff00000041838 */
[C---:B--2---:R-:W-:Y:S08]  /*0e30*/  HMMA.16816.F32.BF16 R32, R68.reuse, R16, R32 ;  /* 0x000000104420723c */ /* 0x044ff00000041820 */
[C---:B------:R-:W-:Y:S08]  /*0e40*/  HMMA.16816.F32.BF16 R36, R68.reuse, R20, R36 ;  /* 0x000000144424723c */ /* 0x040ff00000041824 */
[C---:B------:R-:W-:Y:S08]  /*0e50*/  HMMA.16816.F32.BF16 R40, R68.reuse, R24, R40 ;  /* 0x000000184428723c */ /* 0x040ff00000041828 */
[----:B------:R-:W-:Y:S07]  /*0e60*/  HMMA.16816.F32.BF16 R44, R68, R28, R44 ;  /* 0x0000001c442c723c */ /* 0x000fee000004182c */
[----:B------:R-:W-:Y:S01]  /*0e70*/  LOP3.LUT R68, R6, R87, RZ, 0xfc, !PT ;  /* 0x0000005706447212 */ /* 0x000fe200078efcff */
[----:B------:R-:W-:Y:S04]  /*0e80*/  HMMA.16816.F32.BF16 R64, R64, R14, R72 ;  /* 0x0000000e4040723c */ /* 0x000fe80000041848 */
[----:B------:R-:W-:-:S06]  /*0e90*/  IMAD.SHL.U32 R80, R68, 0x2, RZ ;  /* 0x0000000244507824 */ /* 0x000fcc00078e00ff */
[----:B------:R-:W0:Y:S01]  /*0ea0*/  LDSM.16.M88.4 R80, [R80] ;  /* 0x000000005050783b */ /* 0x000e220000000200 */
[C---:B---3--:R-:W-:Y:S08]  /*0eb0*/  HMMA.16816.F32.BF16 R48, R60.reuse, R16, R48 ;  /* 0x000000103c30723c */ /* 0x048ff00000041830 */
[C---:B------:R-:W-:Y:S08]  /*0ec0*/  HMMA.16816.F32.BF16 R52, R60.reuse, R20, R52 ;  /* 0x000000143c34723c */ /* 0x040ff00000041834 */
[C---:B------:R-:W-:Y:S08]  /*0ed0*/  HMMA.16816.F32.BF16 R56, R60.reuse, R24, R56 ;  /* 0x000000183c38723c */ /* 0x040ff00000041838 */
[----:B------:R-:W-:Y:S07]  /*0ee0*/  HMMA.16816.F32.BF16 R60, R60, R28, R64 ;  /* 0x0000001c3c3c723c */ /* 0x000fee0000041840 */
[----:B------:R-:W-:-:S05]  /*0ef0*/  LOP3.LUT R64, R85, R6, RZ, 0xfc, !PT ;  /* 0x0000000655407212 */ /* 0x000fca00078efcff */
[----:B------:R-:W-:-:S05]  /*0f00*/  IMAD.SHL.U32 R86, R64, 0x2, RZ ;  /* 0x0000000240567824 */ /* 0x000fca00078e00ff */
[----:B------:R-:W1:Y:S01]  /*0f10*/  LDSM.16.M88.4 R76, [R86] ;  /* 0x00000000564c783b */ /* 0x000e620000000200 */
[C---:B0-----:R-:W-:Y:S08]  /*0f20*/  HMMA.16816.F32.BF16 R64, R80.reuse, R88, RZ ;  /* 0x000000585040723c */ /* 0x041ff000000418ff */
[C---:B------:R-:W-:Y:S08]  /*0f30*/  HMMA.16816.F32.BF16 R68, R80.reuse, R92, RZ ;  /* 0x0000005c5044723c */ /* 0x040ff000000418ff */
[C---:B------:R-:W-:Y:S08]  /*0f40*/  HMMA.16816.F32.BF16 R72, R80.reuse, R8, RZ ;  /* 0x000000085048723c */ /* 0x040ff000000418ff */
[----:B------:R-:W-:Y:S08]  /*0f50*/  HMMA.16816.F32.BF16 R80, R80, R12, RZ ;  /* 0x0000000c5050723c */ /* 0x000ff000000418ff */
[C---:B-1----:R-:W-:Y:S08]  /*0f60*/  HMMA.16816.F32.BF16 R64, R76.reuse, R90, R64 ;  /* 0x0000005a4c40723c */ /* 0x042ff00000041840 */
[C---:B------:R-:W-:Y:S08]  /*0f70*/  HMMA.16816.F32.BF16 R68, R76.reuse, R94, R68 ;  /* 0x0000005e4c44723c */ /* 0x040ff00000041844 */
[C---:B------:R-:W-:Y:S08]  /*0f80*/  HMMA.16816.F32.BF16 R72, R76.reuse, R10, R72 ;  /* 0x0000000a4c48723c */ /* 0x040ff00000041848 */
[----:B------:R-:W-:Y:S07]  /*0f90*/  HMMA.16816.F32.BF16 R76, R76, R14, R80 ;  /* 0x0000000e4c4c723c */ /* 0x000fee0000041850 */
[----:B------:R-:W-:-:S05]  /*0fa0*/  LOP3.LUT R80, R6, R104, R101, 0xf6, !PT ;  /* 0x0000006806507212 */ /* 0x000fca00078ef665 */
[----:B------:R-:W-:-:S05]  /*0fb0*/  IMAD.SHL.U32 R84, R80, 0x2, RZ ;  /* 0x0000000250547824 */ /* 0x000fca00078e00ff */
[----:B------:R-:W0:Y:S01]  /*0fc0*/  LDSM.16.M88.4 R80, [R84] ;  /* 0x000000005450783b */ /* 0x000e220000000200 */
[----:B------:R-:W-:-:S05]  /*0fd0*/  IMAD.SHL.U32 R106, R106, 0x40, RZ ;  /* 0x000000406a6a7824 */ /* 0x000fca00078e00ff */
[----:B------:R-:W-:-:S05]  /*0fe0*/  LOP3.LUT R87, R106, R87, RZ, 0xfc, !PT ;  /* 0x000000576a577212 */ /* 0x000fca00078efcff */
[----:B------:R-:W-:Y:S01]  /*0ff0*/  IMAD.SHL.U32 R105, R87, 0x2, RZ ;  /* 0x0000000257697824 */ /* 0x000fe200078e00ff */
[----:B------:R-:W-:-:S05]  /*1000*/  LOP3.LUT R85, R85, R106, RZ, 0xfc, !PT ;  /* 0x0000006a55557212 */ /* 0x000fca00078efcff */
[----:B------:R-:W-:-:S06]  /*1010*/  IMAD.SHL.U32 R85, R85, 0x2, RZ ;  /* 0x0000000255557824 */ /* 0x000fcc00078e00ff */
[----:B------:R-:W-:Y:S01]  /*1020*/  LDSM.16.M88.4 R84, [R85] ;  /* 0x000000005554783b */ /* 0x000fe20000000200 */
[C---:B0-----:R-:W-:Y:S08]  /*1030*/  HMMA.16816.F32.BF16 R64, R80.reuse, R16, R64 ;  /* 0x000000105040723c */ /* 0x041ff00000041840 */
[C---:B------:R-:W-:Y:S08]  /*1040*/  HMMA.16816.F32.BF16 R68, R80.reuse, R20, R68 ;  /* 0x000000145044723c */ /* 0x040ff00000041844 */
[C---:B------:R-:W-:Y:S08]  /*1050*/  HMMA.16816.F32.BF16 R72, R80.reuse, R24, R72 ;  /* 0x000000185048723c */ /* 0x040ff00000041848 */
[----:B------:R-:W-:Y:S01]  /*1060*/  HMMA.16816.F32.BF16 R76, R80, R28, R76 ;  /* 0x0000001c504c723c */ /* 0x000fe2000004184c */
[----:B------:R-:W0:Y:S07]  /*1070*/  LDSM.16.M88.4 R80, [R105] ;  /* 0x000000006950783b */ /* 0x000e2e0000000200 */
[----:B0-----:R-:W-:-:S15]  /*1080*/  HMMA.16816.F32.BF16 R96, R80, R88, RZ ;  /* 0x000000585060723c */ /* 0x001fde00000418ff */
[----:B------:R-:W-:-:S09]  /*1090*/  NOP ;  /* 0x0000000000007918 */ /* 0x000fd20000000000 */
[----:B------:R-:W-:Y:S08]  /*10a0*/  HMMA.16816.F32.BF16 R88, R84, R90, R96 ;  /* 0x0000005a5458723c */ /* 0x000ff00000041860 */
[----:B------:R-:W-:Y:S01]  /*10b0*/  HMMA.16816.F32.BF16 R96, R80, R92, RZ ;  /* 0x0000005c5060723c */ /* 0x000fe200000418ff */
[----:B------:R-:W-:-:S15]  /*10c0*/  LOP3.LUT R104, R106, R104, R101, 0xf6, !PT ;  /* 0x000000686a687212 */ /* 0x000fde00078ef665 */
[----:B------:R-:W-:-:S08]  /*10d0*/  NOP ;  /* 0x0000000000007918 */ /* 0x000fd00000000000 */
[----:B------:R-:W-:Y:S08]  /*10e0*/  HMMA.16816.F32.BF16 R92, R84, R94, R96 ;  /* 0x0000005e545c723c */ /* 0x000ff00000041860 */
[C---:B------:R-:W-:Y:S07]  /*10f0*/  HMMA.16816.F32.BF16 R96, R80.reuse, R8, RZ ;  /* 0x000000085060723c */ /* 0x040fee00000418ff */
[----:B------:R-:W-:Y:S01]  /*1100*/  IMAD.SHL.U32 R8, R104, 0x2, RZ ;  /* 0x0000000268087824 */ /* 0x000fe200078e00ff */
[----:B------:R-:W-:-:S15]  /*1110*/  HMMA.16816.F32.BF16 R80, R80, R12, RZ ;  /* 0x0000000c5050723c */ /* 0x000fde00000418ff */
[----:B------:R-:W-:-:S01]  /*1120*/  NOP ;  /* 0x0000000000007918 */ /* 0x000fc20000000000 */
[C---:B------:R-:W-:Y:S01]  /*1130*/  HMMA.16816.F32.BF16 R96, R84.reuse, R10, R96 ;  /* 0x0000000a5460723c */ /* 0x040fe20000041860 */
[----:B------:R-:W0:Y:S07]  /*1140*/  LDSM.16.M88.4 R8, [R8] ;  /* 0x000000000808783b */ /* 0x000e2e0000000200 */
[----:B------:R-:W-:Y:S08]  /*1150*/  HMMA.16816.F32.BF16 R80, R84, R14, R80 ;  /* 0x0000000e5450723c */ /* 0x000ff00000041850 */
[----:B0-----:R-:W-:Y:S07]  /*1160*/  HMMA.16816.F32.BF16 R88, R8, R16, R88 ;  /* 0x000000100858723c */ /* 0x001fee0000041858 */
[----:B------:R-:W-:-:S04]  /*1170*/  LOP3.LUT R17, R101, 0x30, R102, 0xf8, !PT ;  /* 0x0000003065117812 */ /* 0x000fc800078ef866 */
[----:B------:R-:W-:-:S04]  /*1180*/  LOP3.LUT R17, R17, 0x30, R100, 0x1e, !PT ;  /* 0x0000003011117812 */ /* 0x000fc800078e1e64 */
[----:B------:R-:W-:Y:S01]  /*1190*/  LOP3.LUT R4, R17, R4, RZ, 0xfc, !PT ;  /* 0x0000000411047212 */ /* 0x000fe200078efcff */
[----:B------:R-:W-:Y:S04]  /*11a0*/  HMMA.16816.F32.BF16 R92, R8, R20, R92 ;  /* 0x00000014085c723c */ /* 0x000fe8000004185c */
[----:B------:R-:W-:-:S04]  /*11b0*/  IMAD.SHL.U32 R4, R4, 0x2, RZ ;  /* 0x0000000204047824 */ /* 0x000fc800078e00ff */
[C---:B------:R-:W-:Y:S08]  /*11c0*/  HMMA.16816.F32.BF16 R96, R8.reuse, R24, R96 ;  /* 0x000000180860723c */ /* 0x040ff00000041860 */
[----:B------:R-:W-:Y:S01]  /*11d0*/  HMMA.16816.F32.BF16 R80, R8, R28, R80 ;  /* 0x0000001c0850723c */ /* 0x000fe20000041850 */
[----:B------:R0:W1:Y:S01]  /*11e0*/  LDSM.16.M88.4 R8, [R4] ;  /* 0x000000000408783b */ /* 0x0000620000000200 */
[----:B------:R-:W-:-:S02]  /*11f0*/  LOP3.LUT R6, R17, R6, RZ, 0xfc, !PT ;  /* 0x0000000611067212 */ /* 0x000fc400078efcff */
[----:B------:R-:W-:-:S03]  /*1200*/  LOP3.LUT R7, R17, R7, RZ, 0xfc, !PT ;  /* 0x0000000711077212 */ /* 0x000fc600078efcff */
[----:B------:R-:W-:Y:S02]  /*1210*/  IMAD.SHL.U32 R6, R6, 0x2, RZ ;  /* 0x0000000206067824 */ /* 0x000fe400078e00ff */
[----:B------:R-:W-:Y:S01]  /*1220*/  IMAD.SHL.U32 R7, R7, 0x2, RZ ;  /* 0x0000000207077824 */ /* 0x000fe200078e00ff */
[----:B0-----:R-:W0:Y:S04]  /*1230*/  S2R R4, SR_TID.X ;  /* 0x0000000000047919 */ /* 0x001e280000002100 */
[----:B------:R0:W2:Y:S01]  /*1240*/  LDSM.16.M88.4 R12, [R7] ;  /* 0x00000000070c783b */ /* 0x0000a20000000200 */
[C---:B-1----:R-:W-:Y:S08]  /*1250*/  HMMA.16816.F32.BF16 R48, R8.reuse, R18, R48 ;  /* 0x000000120830723c */ /* 0x042ff00000041830 */
[C---:B------:R-:W-:Y:S08]  /*1260*/  HMMA.16816.F32.BF16 R52, R8.reuse, R22, R52 ;  /* 0x000000160834723c */ /* 0x040ff00000041834 */
[C---:B------:R-:W-:Y:S08]  /*1270*/  HMMA.16816.F32.BF16 R56, R8.reuse, R26, R56 ;  /* 0x0000001a0838723c */ /* 0x040ff00000041838 */
[----:B------:R-:W-:Y:S01]  /*1280*/  HMMA.16816.F32.BF16 R60, R8, R30, R60 ;  /* 0x0000001e083c723c */ /* 0x000fe2000004183c */
[----:B------:R1:W3:Y:S01]  /*1290*/  LDSM.16.M88.4 R8, [R6] ;  /* 0x000000000608783b */ /* 0x0002e20000000200 */
[----:B0-----:R-:W-:-:S05]  /*12a0*/  IMAD.SHL.U32 R7, R4, 0x20, RZ ;  /* 0x0000002004077824 */ /* 0x001fca00078e00ff */
[----:B------:R-:W-:Y:S01]  /*12b0*/  LOP3.LUT R7, R7, 0x180, RZ, 0xc0, !PT ;  /* 0x0000018007077812 */ /* 0x000fe200078ec0ff */
[----:B-1----:R-:W-:Y:S01]  /*12c0*/  IMAD.SHL.U32 R6, R4, 0x2, RZ ;  /* 0x0000000204067824 */ /* 0x002fe200078e00ff */
[----:B------:R-:W-:-:S04]  /*12d0*/  LOP3.LUT R17, R17, R106, RZ, 0xfc, !PT ;  /* 0x0000006a11117212 */ /* 0x000fc800078efcff */
[----:B------:R-:W-:Y:S02]  /*12e0*/  LOP3.LUT R6, R7, 0x6, R6, 0xf8, !PT ;  /* 0x0000000607067812 */ /* 0x000fe400078ef806 */
[----:B------:R-:W-:Y:S01]  /*12f0*/  LOP3.LUT R7, R4, 0x10, RZ, 0xc0, !PT ;  /* 0x0000001004077812 */ /* 0x000fe200078ec0ff */
[----:B--2---:R-:W-:Y:S04]  /*1300*/  HMMA.16816.F32.BF16 R32, R12, R18, R32 ;  /* 0x000000120c20723c */ /* 0x004fe80000041820 */
[----:B------:R-:W-:Y:S01]  /*1310*/  IMAD R6, R7, 0x20, R6 ;  /* 0x0000002007067824 */ /* 0x000fe200078e0206 */
[----:B------:R-:W-:-:S03]  /*1320*/  LOP3.LUT R7, R3, 0x8, RZ, 0xc0, !PT ;  /* 0x0000000803077812 */ /* 0x000fc600078ec0ff */
[C---:B------:R-:W-:Y:S08]  /*1330*/  HMMA.16816.F32.BF16 R36, R12.reuse, R22, R36 ;  /* 0x000000160c24723c */ /* 0x040ff00000041824 */
[----:B------:R-:W-:Y:S08]  /*1340*/  HMMA.16816.F32.BF16 R40, R12, R26, R40 ;  /* 0x0000001a0c28723c */ /* 0x000ff00000041828 */
[C---:B---3--:R-:W-:Y:S08]  /*1350*/  HMMA.16816.F32.BF16 R64, R8.reuse, R18, R64 ;  /* 0x000000120840723c */ /* 0x048ff00000041840 */
[C---:B------:R-:W-:Y:S08]  /*1360*/  HMMA.16816.F32.BF16 R68, R8.reuse, R22, R68 ;  /* 0x000000160844723c */ /* 0x040ff00000041844 */
[C---:B------:R-:W-:Y:S08]  /*1370*/  HMMA.16816.F32.BF16 R72, R8.reuse, R26, R72 ;  /* 0x0000001a0848723c */ /* 0x040ff00000041848 */
[-C--:B------:R-:W-:Y:S07]  /*1380*/  HMMA.16816.F32.BF16 R76, R8, R30.reuse, R76 ;  /* 0x0000001e084c723c */ /* 0x080fee000004184c */
[C---:B------:R-:W-:Y:S01]  /*1390*/  IMAD.SHL.U32 R9, R4.reuse, 0x8, RZ ;  /* 0x0000000804097824 */ /* 0x040fe200078e00ff */
[----:B------:R-:W-:Y:S01]  /*13a0*/  HMMA.16816.F32.BF16 R44, R12, R30, R44 ;  /* 0x0000001e0c2c723c */ /* 0x000fe2000004182c */
[----:B------:R-:W-:-:S03]  /*13b0*/  LOP3.LUT R11, R4, 0x80, RZ, 0xc0, !PT ;  /* 0x00000080040b7812 */ /* 0x000fc600078ec0ff */
[----:B------:R-:W-:-:S03]  /*13c0*/  LOP3.LUT R9, R9, 0x7f8, RZ, 0xc0, !PT ;  /* 0x000007f809097812 */ /* 0x000fc600078ec0ff */
[----:B------:R-:W-:Y:S01]  /*13d0*/  IMAD.SHL.U32 R12, R17, 0x2, RZ ;  /* 0x00000002110c7824 */ /* 0x000fe200078e00ff */
[----:B------:R-:W-:Y:S01]  /*13e0*/  SHF.R.U32.HI R10, RZ, 0x2, R4 ;  /* 0x00000002ff0a7819 */ /* 0x000fe20000011604 */
[----:B------:R-:W-:Y:S01]  /*13f0*/  IMAD R7, R7, 0x8, R0 ;  /* 0x0000000807077824 */ /* 0x000fe200078e0200 */
[----:B------:R-:W-:-:S03]  /*1400*/  LOP3.LUT R0, R9, 0x800, RZ, 0xfc, !PT ;  /* 0x0000080009007812 */ /* 0x000fc600078efcff */
[----:B------:R-:W0:Y:S01]  /*1410*/  LDSM.16.M88.4 R12, [R12] ;  /* 0x000000000c0c783b */ /* 0x000e220000000200 */
[----:B------:R-:W-:Y:S01]  /*1420*/  IMAD R8, R11, 0x10, R6 ;  /* 0x000000100b087824 */ /* 0x000fe200078e0206 */
[----:B------:R-:W-:Y:S02]  /*1430*/  LOP3.LUT R11, R10, 0x18, RZ, 0xc0, !PT ;  /* 0x000000180a0b7812 */ /* 0x000fe400078ec0ff */
[----:B------:R-:W-:Y:S02]  /*1440*/  SHF.R.U32.HI R6, RZ, 0x3, R0 ;  /* 0x00000003ff067819 */ /* 0x000fe40000011600 */
[----:B------:R-:W-:Y:S02]  /*1450*/  LOP3.LUT R0, R11, R8, RZ, 0xfc, !PT ;  /* 0x000000080b007212 */ /* 0x000fe400078efcff */
[----:B------:R-:W-:Y:S02]  /*1460*/  LOP3.LUT R6, R6, 0x1f0, RZ, 0xc0, !PT ;  /* 0x000001f006067812 */ /* 0x000fe400078ec0ff */
[----:B------:R-:W-:Y:S01]  /*1470*/  SHF.R.U32.HI R3, RZ, 0x4, R3 ;  /* 0x00000004ff037819 */ /* 0x000fe20000011603 */
[----:B------:R-:W-:-:S02]  /*1480*/  IMAD.SHL.U32 R11, R0, 0x2, RZ ;  /* 0x00000002000b7824 */ /* 0x000fc400078e00ff */
[----:B------:R-:W-:Y:S01]  /*1490*/  IMAD R0, R9, 0x2, R6 ;  /* 0x0000000209007824 */ /* 0x000fe200078e0206 */
[----:B------:R-:W-:Y:S02]  /*14a0*/  SGXT.U32 R6, R3, 0x4 ;  /* 0x000000040306781a */ /* 0x000fe40000000000 */
[C---:B------:R-:W-:Y:S01]  /*14b0*/  IADD3 R24, R8.reuse, 0x400, RZ ;  /* 0x0000040008187810 */ /* 0x040fe20007ffe0ff */
[----:B------:R-:W-:Y:S01]  /*14c0*/  IMAD.IADD R2, R7, 0x1, R2 ;  /* 0x0000000107027824 */ /* 0x000fe200078e0202 */
[----:B------:R-:W-:Y:S02]  /*14d0*/  LOP3.LUT R103, R103, R6, RZ, 0xfc, !PT ;  /* 0x0000000667677212 */ /* 0x000fe400078efcff */
[-C--:B------:R-:W-:Y:S02]  /*14e0*/  LEA.HI R3, R8, R11.reuse, RZ, 0x1d ;  /* 0x0000000b08037211 */ /* 0x080fe400078fe8ff */
[----:B------:R-:W-:Y:S01]  /*14f0*/  F2FP.BF16.PACK_AB R6, R33, R32 ;  /* 0x000000202106723e */ /* 0x000fe200000010ff */
[----:B------:R-:W-:Y:S01]  /*1500*/  BAR.SYNC.DEFER_BLOCKING 0x0 ;  /* 0x0000000000007b1d */ /* 0x000fe20000010000 */
[----:B------:R-:W-:-:S02]  /*1510*/  LEA.HI R24, R24, R11, RZ, 0x1d ;  /* 0x0000000b18187211 */ /* 0x000fc400078fe8ff */
[----:B------:R-:W-:Y:S02]  /*1520*/  F2FP.BF16.PACK_AB R7, R35, R34 ;  /* 0x000000222307723e */ /* 0x000fe400000010ff */
[----:B------:R-:W-:Y:S02]  /*1530*/  F2FP.BF16.PACK_AB R36, R37, R36 ;  /* 0x000000242524723e */ /* 0x000fe400000010ff */
[----:B------:R-:W-:Y:S02]  /*1540*/  F2FP.BF16.PACK_AB R39, R39, R38 ;  /* 0x000000262727723e */ /* 0x000fe400000010ff */
[----:B------:R-:W-:Y:S02]  /*1550*/  F2FP.BF16.PACK_AB R40, R41, R40 ;  /* 0x000000282928723e */ /* 0x000fe400000010ff */
[----:B------:R-:W-:Y:S02]  /*1560*/  F2FP.BF16.PACK_AB R43, R43, R42 ;  /* 0x0000002a2b2b723e */ /* 0x000fe400000010ff */
[----:B------:R-:W-:-:S02]  /*1570*/  F2FP.BF16.PACK_AB R44, R45, R44 ;  /* 0x0000002c2d2c723e */ /* 0x000fc400000010ff */
[----:B------:R-:W-:Y:S01]  /*1580*/  F2FP.BF16.PACK_AB R47, R47, R46 ;  /* 0x0000002e2f2f723e */ /* 0x000fe200000010ff */
[----:B------:R-:W-:Y:S04]  /*1590*/  STS [R3], R6 ;  /* 0x0000000603007388 */ /* 0x000fe80000000800 */
[----:B------:R-:W-:Y:S04]  /*15a0*/  STS [R24+0x800], R7 ;  /* 0x0008000718007388 */ /* 0x000fe80000000800 */
[----:B------:R-:W-:Y:S04]  /*15b0*/  STS [R3+0x40], R36 ;  /* 0x0000402403007388 */ /* 0x000fe80000000800 */
[----:B------:R-:W-:Y:S04]  /*15c0*/  STS [R24+0x840], R39 ;  /* 0x0008402718007388 */ /* 0x000fe80000000800 */
[----:B------:R1:W-:Y:S04]  /*15d0*/  STS [R3+0x80], R40 ;  /* 0x0000802803007388 */ /* 0x0003e80000000800 */
[----:B------:R-:W-:Y:S04]  /*15e0*/  STS [R24+0x880], R43 ;  /* 0x0008802b18007388 */ /* 0x000fe80000000800 */
[----:B------:R-:W-:Y:S04]  /*15f0*/  STS [R3+0xc0], R44 ;  /* 0x0000c02c03007388 */ /* 0x000fe80000000800 */
[----:B------:R-:W-:Y:S01]  /*1600*/  STS [R24+0x8c0], R47 ;  /* 0x0008c02f18007388 */ /* 0x000fe20000000800 */
[----:B------:R-:W-:Y:S01]  /*1610*/  LOP3.LUT R4, R4, 0xf0, RZ, 0xc0, !PT ;  /* 0x000000f004047812 */ /* 0x000fe200078ec0ff */
[----:B0-----:R-:W-:Y:S02]  /*1620*/  HMMA.16816.F32.BF16 R80, R12, R30, R80 ;  /* 0x0000001e0c50723c */ /* 0x001fe40000041850 */
[----:B------:R-:W-:Y:S02]  /*1630*/  BAR.SYNC.DEFER_BLOCKING 0x0 ;  /* 0x0000000000007b1d */ /* 0x000fe40000010000 */
[----:B------:R-:W-:Y:S01]  /*1640*/  IMAD R4, R9, 0x2, R4 ;  /* 0x0000000209047824 */ /* 0x000fe200078e0204 */
[----:B------:R-:W-:-:S04]  /*1650*/  F2FP.BF16.PACK_AB R48, R49, R48 ;  /* 0x000000303130723e */ /* 0x000fc800000010ff */
[----:B------:R-:W0:Y:S04]  /*1660*/  LDS.128 R32, [R4] ;  /* 0x0000000004207984 */ /* 0x000e280000000c00 */
[----:B------:R-:W2:Y:S04]  /*1670*/  LDS.128 R28, [R0+0x1000] ;  /* 0x00100000001c7984 */ /* 0x000ea80000000c00 */
[----:B------:R-:W-:Y:S01]  /*1680*/  BAR.SYNC.DEFER_BLOCKING 0x0 ;  /* 0x0000000000007b1d */ /* 0x000fe20000010000 */
[----:B------:R-:W-:Y:S02]  /*1690*/  F2FP.BF16.PACK_AB R51, R51, R50 ;  /* 0x000000323333723e */ /* 0x000fe400000010ff */
[----:B------:R-:W-:-:S02]  /*16a0*/  F2FP.BF16.PACK_AB R52, R53, R52 ;  /* 0x000000343534723e */ /* 0x000fc400000010ff */
[----:B------:R-:W-:Y:S02]  /*16b0*/  F2FP.BF16.PACK_AB R55, R55, R54 ;  /* 0x000000363737723e */ /* 0x000fe400000010ff */
[----:B------:R-:W-:Y:S02]  /*16c0*/  F2FP.BF16.PACK_AB R56, R57, R56 ;  /* 0x000000383938723e */ /* 0x000fe400000010ff */
[----:B------:R-:W-:Y:S02]  /*16d0*/  F2FP.BF16.PACK_AB R59, R59, R58 ;  /* 0x0000003a3b3b723e */ /* 0x000fe400000010ff */
[----:B------:R-:W-:Y:S02]  /*16e0*/  F2FP.BF16.PACK_AB R60, R61, R60 ;  /* 0x0000003c3d3c723e */ /* 0x000fe400000010ff */
[----:B------:R-:W-:Y:S01]  /*16f0*/  F2FP.BF16.PACK_AB R63, R63, R62 ;  /* 0x0000003e3f3f723e */ /* 0x000fe200000010ff */
[----:B------:R-:W-:Y:S04]  /*1700*/  STS [R3], R48 ;  /* 0x0000003003007388 */ /* 0x000fe80000000800 */
[----:B------:R-:W-:Y:S04]  /*1710*/  STS [R24+0x800], R51 ;  /* 0x0008003318007388 */ /* 0x000fe80000000800 */
[----:B------:R-:W-:Y:S04]  /*1720*/  STS [R3+0x40], R52 ;  /* 0x0000403403007388 */ /* 0x000fe80000000800 */
[----:B------:R-:W-:Y:S04]  /*1730*/  STS [R24+0x840], R55 ;  /* 0x0008403718007388 */ /* 0x000fe80000000800 */
[----:B------:R-:W-:Y:S04]  /*1740*/  STS [R3+0x80], R56 ;  /* 0x0000803803007388 */ /* 0x000fe80000000800 */
[----:B------:R-:W-:Y:S04]  /*1750*/  STS [R24+0x880], R59 ;  /* 0x0008803b18007388 */ /* 0x000fe80000000800 */
[----:B------:R-:W-:Y:S04]  /*1760*/  STS [R3+0xc0], R60 ;  /* 0x0000c03c03007388 */ /* 0x000fe80000000800 */
[----:B------:R-:W-:Y:S01]  /*1770*/  STS [R24+0x8c0], R63 ;  /* 0x0008c03f18007388 */ /* 0x000fe20000000800 */
[C---:B------:R-:W-:Y:S03]  /*1780*/  HMMA.16816.F32.BF16 R88, R12.reuse, R18, R88 ;  /* 0x000000120c58723c */ /* 0x040fe60000041858 */
[----:B------:R-:W-:Y:S05]  /*1790*/  BAR.SYNC.DEFER_BLOCKING 0x0 ;  /* 0x0000000000007b1d */ /* 0x000fea0000010000 */
[----:B------:R-:W-:Y:S01]  /*17a0*/  HMMA.16816.F32.BF16 R92, R12, R22, R92 ;  /* 0x000000160c5c723c */ /* 0x000fe2000004185c */
[----:B------:R-:W3:Y:S04]  /*17b0*/  LDS.128 R20, [R4] ;  /* 0x0000000004147984 */ /* 0x000ee80000000c00 */
[----:B------:R-:W4:Y:S01]  /*17c0*/  LDS.128 R16, [R0+0x1000] ;  /* 0x0010000000107984 */ /* 0x000f220000000c00 */
[----:B------:R-:W-:-:S03]  /*17d0*/  F2FP.BF16.PACK_AB R64, R65, R64 ;  /* 0x000000404140723e */ /* 0x000fc600000010ff */
[----:B------:R-:W-:Y:S01]  /*17e0*/  BAR.SYNC.DEFER_BLOCKING 0x0 ;  /* 0x0000000000007b1d */ /* 0x000fe20000010000 */
        /* <DEDUP_REMOVED lines=14> */
[----:B------:R-:W-:Y:S04]  /*18d0*/  STS [R24+0x8c0], R79 ;  /* 0x0008c04f18007388 */ /* 0x000fe80000000800 */
[----:B------:R-:W-:Y:S01]  /*18e0*/  BAR.SYNC.DEFER_BLOCKING 0x0 ;  /* 0x0000000000007b1d */ /* 0x000fe20000010000 */
[----:B------:R-:W-:Y:S01]  /*18f0*/  HMMA.16816.F32.BF16 R96, R12, R26, R96 ;  /* 0x0000001a0c60723c */ /* 0x000fe20000041860 */
[----:B------:R-:W-:-:S04]  /*1900*/  F2FP.BF16.PACK_AB R88, R89, R88 ;  /* 0x000000585958723e */ /* 0x000fc800000010ff */
[----:B------:R-:W5:Y:S04]  /*1910*/  LDS.128 R12, [R4] ;  /* 0x00000000040c7984 */ /* 0x000f680000000c00 */
[----:B------:R-:W0:Y:S04]  /*1920*/  LDS.128 R8, [R0+0x1000] ;  /* 0x0010000000087984 */ /* 0x000e280000000c00 */
[----:B------:R-:W-:Y:S01]  /*1930*/  BAR.SYNC.DEFER_BLOCKING 0x0 ;  /* 0x0000000000007b1d */ /* 0x000fe20000010000 */
[----:B------:R-:W-:Y:S02]  /*1940*/  F2FP.BF16.PACK_AB R91, R91, R90 ;  /* 0x0000005a5b5b723e */ /* 0x000fe400000010ff */
[----:B------:R-:W-:-:S02]  /*1950*/  F2FP.BF16.PACK_AB R92, R93, R92 ;  /* 0x0000005c5d5c723e */ /* 0x000fc400000010ff */
[----:B------:R-:W-:-:S06]  /*1960*/  F2FP.BF16.PACK_AB R95, R95, R94 ;  /* 0x0000005e5f5f723e */ /* 0x000fcc00000010ff */
        /* <DEDUP_REMOVED lines=10> */
[----:B------:R0:W-:Y:S04]  /*1a10*/  STS [R3+0xc0], R80 ;  /* 0x0000c05003007388 */ /* 0x0001e80000000800 */
[----:B------:R0:W-:Y:S01]  /*1a20*/  STS [R24+0x8c0], R83 ;  /* 0x0008c05318007388 */ /* 0x0001e20000000800 */
[----:B-1----:R-:W-:Y:S01]  /*1a30*/  IMAD.SHL.U32 R40, R5, 0x40000, RZ ;  /* 0x0004000005287824 */ /* 0x002fe200078e00ff */
[----:B------:R-:W-:-:S02]  /*1a40*/  ISETP.GE.AND P0, PT, R2, 0x200, PT ;  /* 0x000002000200780c */ /* 0x000fc40003f06270 */
[----:B------:R-:W-:Y:S01]  /*1a50*/  LOP3.LUT R5, R103, 0x10, RZ, 0xfc, !PT ;  /* 0x0000001067057812 */ /* 0x000fe200078efcff */
[----:B------:R-:W-:-:S03]  /*1a60*/  IMAD.IADD R6, R2, 0x1, R40 ;  /* 0x0000000102067824 */ /* 0x000fc600078e0228 */
[C---:B------:R-:W-:Y:S01]  /*1a70*/  ISETP.LT.AND P2, PT, R5.reuse, 0x200, !P0 ;  /* 0x000002000500780c */ /* 0x040fe20004741270 */
[----:B------:R-:W-:Y:S02]  /*1a80*/  IMAD R5, R5, 0x200, R40 ;  /* 0x0000020005057824 */ /* 0x000fe400078e0228 */
[C---:B------:R-:W-:Y:S02]  /*1a90*/  IMAD R26, R103.reuse, 0x200, R6 ;  /* 0x00000200671a7824 */ /* 0x040fe400078e0206 */
[----:B------:R-:W-:Y:S01]  /*1aa0*/  IMAD.IADD R36, R2, 0x1, R5 ;  /* 0x0000000102247824 */ /* 0x000fe200078e0205 */
[----:B------:R-:W-:Y:S01]  /*1ab0*/  BAR.SYNC.DEFER_BLOCKING 0x0 ;  /* 0x0000000000007b1d */ /* 0x000fe20000010000 */
[C---:B------:R-:W-:Y:S01]  /*1ac0*/  ISETP.LT.AND P1, PT, R103.reuse, 0x200, !P0 ;  /* 0x000002006700780c */ /* 0x040fe20004721270 */
[----:B------:R-:W-:Y:S01]  /*1ad0*/  IMAD.MOV.U32 R41, RZ, RZ, 0x2 ;  /* 0x00000002ff297424 */ /* 0x000fe200078e00ff */
[C---:B0-----:R-:W-:Y:S02]  /*1ae0*/  LOP3.LUT R3, R103.reuse, 0x20, RZ, 0xfc, !PT ;  /* 0x0000002067037812 */ /* 0x041fe400078efcff */
[C---:B------:R-:W-:Y:S01]  /*1af0*/  LOP3.LUT R24, R103.reuse, 0x30, RZ, 0xfc, !PT ;  /* 0x0000003067187812 */ /* 0x040fe200078efcff */
[-C--:B------:R-:W-:Y:S01]  /*1b00*/  IMAD.WIDE R26, R26, R41.reuse, c[0x0][0x170] ;  /* 0x00005c001a1a7625 */ /* 0x080fe200078e0229 */
[----:B------:R-:W0:Y:S03]  /*1b10*/  LDS.128 R4, [R4] ;  /* 0x0000000004047984 */ /* 0x000e260000000c00 */
[----:B------:R-:W-:Y:S01]  /*1b20*/  IMAD.WIDE R36, R36, R41, c[0x0][0x170] ;  /* 0x00005c0024247625 */ /* 0x000fe200078e0229 */
[----:B------:R-:W-:-:S02]  /*1b30*/  LOP3.LUT R25, R103, 0x40, RZ, 0xfc, !PT ;  /* 0x0000004067197812 */ /* 0x000fc400078efcff */
[C---:B------:R-:W-:Y:S01]  /*1b40*/  LOP3.LUT R38, R103.reuse, 0x50, RZ, 0xfc, !PT ;  /* 0x0000005067267812 */ /* 0x040fe200078efcff */
[----:B------:R1:W-:Y:S01]  /*1b50*/  @P1 STG.E.128 [R26.64], R32 ;  /* 0x000000201a001986 */ /* 0x0003e2000c101d04 */
[----:B------:R-:W-:Y:S02]  /*1b60*/  LOP3.LUT R39, R103, 0x60, RZ, 0xfc, !PT ;  /* 0x0000006067277812 */ /* 0x000fe400078efcff */
[C---:B------:R-:W-:Y:S01]  /*1b70*/  ISETP.LT.AND P5, PT, R3.reuse, 0x200, !P0 ;  /* 0x000002000300780c */ /* 0x040fe200047a1270 */
[--C-:B------:R-:W-:Y:S01]  /*1b80*/  IMAD R3, R3, 0x200, R40.reuse ;  /* 0x0000020003037824 */ /* 0x100fe200078e0228 */
[----:B------:R-:W-:Y:S01]  /*1b90*/  LOP3.LUT R103, R103, 0x70, RZ, 0xfc, !PT ;  /* 0x0000007067677812 */ /* 0x000fe200078efcff */
[----:B--2---:R2:W-:Y:S01]  /*1ba0*/  @P2 STG.E.128 [R36.64], R28 ;  /* 0x0000001c24002986 */ /* 0x0045e2000c101d04 */
[----:B------:R-:W-:Y:S02]  /*1bb0*/  ISETP.LT.AND P4, PT, R24, 0x200, !P0 ;  /* 0x000002001800780c */ /* 0x000fe40004781270 */
[C---:B------:R-:W-:Y:S01]  /*1bc0*/  ISETP.LT.AND P3, PT, R25.reuse, 0x200, !P0 ;  /* 0x000002001900780c */ /* 0x040fe20004761270 */
[--C-:B------:R-:W-:Y:S01]  /*1bd0*/  IMAD R25, R25, 0x200, R40.reuse ;  /* 0x0000020019197824 */ /* 0x100fe200078e0228 */
[----:B------:R-:W-:Y:S01]  /*1be0*/  ISETP.LT.AND P2, PT, R38, 0x200, !P0 ;  /* 0x000002002600780c */ /* 0x000fe20004741270 */
[----:B------:R-:W-:Y:S01]  /*1bf0*/  IMAD.IADD R3, R2, 0x1, R3 ;  /* 0x0000000102037824 */ /* 0x000fe200078e0203 */
[C---:B------:R-:W-:Y:S01]  /*1c00*/  ISETP.LT.AND P1, PT, R39.reuse, 0x200, !P0 ;  /* 0x000002002700780c */ /* 0x040fe20004721270 */
[----:B------:R-:W-:-:S02]  /*1c10*/  IMAD R39, R39, 0x200, R40 ;  /* 0x0000020027277824 */ /* 0x000fc400078e0228 */
[----:B-1----:R-:W-:Y:S01]  /*1c20*/  IMAD R27, R24, 0x200, R40 ;  /* 0x00000200181b7824 */ /* 0x002fe200078e0228 */
[----:B------:R-:W-:-:S03]  /*1c30*/  ISETP.LT.AND P0, PT, R103, 0x200, !P0 ;  /* 0x000002006700780c */ /* 0x000fc60004701270 */
[----:B------:R-:W-:Y:S02]  /*1c40*/  IMAD.IADD R27, R2, 0x1, R27 ;  /* 0x00000001021b7824 */ /* 0x000fe400078e021b */
[----:B--2---:R-:W-:Y:S02]  /*1c50*/  IMAD R29, R38, 0x200, R40 ;  /* 0x00000200261d7824 */ /* 0x004fe400078e0228 */
[C---:B------:R-:W-:Y:S02]  /*1c60*/  IMAD.IADD R28, R2.reuse, 0x1, R25 ;  /* 0x00000001021c7824 */ /* 0x040fe400078e0219 */
[C---:B------:R-:W-:Y:S02]  /*1c70*/  IMAD.IADD R30, R2.reuse, 0x1, R29 ;  /* 0x00000001021e7824 */ /* 0x040fe400078e021d */
[----:B------:R-:W-:Y:S02]  /*1c80*/  IMAD.IADD R32, R2, 0x1, R39 ;  /* 0x0000000102207824 */ /* 0x000fe400078e0227 */
[----:B------:R-:W-:-:S04]  /*1c90*/  IMAD.WIDE R24, R3, R41, c[0x0][0x170] ;  /* 0x00005c0003187625 */ /* 0x000fc800078e0229 */
[-C--:B------:R-:W-:Y:S01]  /*1ca0*/  IMAD.WIDE R26, R27, R41.reuse, c[0x0][0x170] ;  /* 0x00005c001b1a7625 */ /* 0x080fe200078e0229 */
[----:B---3--:R1:W-:Y:S03]  /*1cb0*/  @P5 STG.E.128 [R24.64], R20 ;  /* 0x0000001418005986 */ /* 0x0083e6000c101d04 */
[-C--:B------:R-:W-:Y:S01]  /*1cc0*/  IMAD.WIDE R28, R28, R41.reuse, c[0x0][0x170] ;  /* 0x00005c001c1c7625 */ /* 0x080fe200078e0229 */
[----:B----4-:R1:W-:Y:S03]  /*1cd0*/  @P4 STG.E.128 [R26.64], R16 ;  /* 0x000000101a004986 */ /* 0x0103e6000c101d04 */
[-C--:B------:R-:W-:Y:S01]  /*1ce0*/  IMAD.WIDE R30, R30, R41.reuse, c[0x0][0x170] ;  /* 0x00005c001e1e7625 */ /* 0x080fe200078e0229 */
[----:B-----5:R1:W-:Y:S03]  /*1cf0*/  @P3 STG.E.128 [R28.64], R12 ;  /* 0x0000000c1c003986 */ /* 0x0203e6000c101d04 */
[----:B------:R-:W-:Y:S01]  /*1d00*/  IMAD.WIDE R32, R32, R41, c[0x0][0x170] ;  /* 0x00005c0020207625 */ /* 0x000fe200078e0229 */
[----:B------:R1:W-:Y:S04]  /*1d10*/  @P2 STG.E.128 [R30.64], R8 ;  /* 0x000000081e002986 */ /* 0x0003e8000c101d04 */
[----:B0-----:R1:W-:Y:S01]  /*1d20*/  @P1 STG.E.128 [R32.64], R4 ;  /* 0x0000000420001986 */ /* 0x0013e2000c101d04 */
[----:B------:R-:W-:Y:S05]  /*1d30*/  @!P0 EXIT ;  /* 0x000000000000894d */ /* 0x000fea0003800000 */
[----:B-1----:R-:W0:Y:S01]  /*1d40*/  LDS.128 R4, [R0+0x1000] ;  /* 0x0010000000047984 */ /* 0x002e220000000c00 */
[----:B------:R-:W-:-:S04]  /*1d50*/  IMAD R103, R103, 0x200, R40 ;  /* 0x0000020067677824 */ /* 0x000fc800078e0228 */
[----:B------:R-:W-:-:S04]  /*1d60*/  IMAD.IADD R2, R2, 0x1, R103 ;  /* 0x0000000102027824 */ /* 0x000fc800078e0267 */
[----:B------:R-:W-:-:S05]  /*1d70*/  IMAD.WIDE R2, R2, R41, c[0x0][0x170] ;  /* 0x00005c0002027625 */ /* 0x000fca00078e0229 */
[----:B0-----:R-:W-:Y:S01]  /*1d80*/  STG.E.128 [R2.64], R4 ;  /* 0x0000000402007986 */ /* 0x001fe2000c101d04 */
[----:B------:R-:W-:Y:S05]  /*1d90*/  EXIT ;  /* 0x000000000000794d */ /* 0x000fea0003800000 */
.L_x_0:
[----:B------:R-:W-:-:S00]  /*1da0*/  BRA `(.L_x_0) ;  /* 0xfffffff000007947 */ /* 0x000fc0000383ffff */
[----:B------:R-:W-:-:S00]  /*1db0*/  NOP ;  /* 0x0000000000007918 */ /* 0x000fc00000000000 */
        /* <DEDUP_REMOVED lines=12> */
.L_x_1:


//--------------------- .nv.shared.triton_bmm     --------------------------
	.section	.nv.shared.triton_bmm,"aw",@nobits
	.sectionflags	@""
	.align	16
